//
// Generated by NVIDIA NVVM Compiler
//
// Compiler Build ID: CL-36424714
// Cuda compilation tools, release 13.0, V13.0.88
// Based on NVVM 20.0.0
//

.version 9.0
.target sm_100
.address_size 64

	// .globl	fSigmoid

.visible .entry fSigmoid(
	.param .u64 .ptr .align 1 fSigmoid_param_0,
	.param .u64 .ptr .align 1 fSigmoid_param_1,
	.param .u64 fSigmoid_param_2
)
{
	.reg .pred 	%p<2>;
	.reg .b32 	%r<10>;
	.reg .b32 	%f<15>;
	.reg .b64 	%rd<10>;

	ld.param.u64 	%rd2, [fSigmoid_param_0];
	ld.param.u64 	%rd3, [fSigmoid_param_1];
	ld.param.u64 	%rd4, [fSigmoid_param_2];
	mov.u32 	%r1, %nctaid.x;
	mov.u32 	%r2, %nctaid.y;
	mov.u32 	%r3, %tid.x;
	mov.u32 	%r4, %ctaid.y;
	mov.u32 	%r5, %ctaid.x;
	mad.lo.s32 	%r6, %r3, %r2, %r4;
	mad.lo.s32 	%r7, %r6, %r1, %r5;
	cvt.s64.s32 	%rd1, %r7;
	setp.le.s64 	%p1, %rd4, %rd1;
	@%p1 bra 	$L__BB0_2;
	cvta.to.global.u64 	%rd5, %rd2;
	cvta.to.global.u64 	%rd6, %rd3;
	shl.b64 	%rd7, %rd1, 2;
	add.s64 	%rd8, %rd5, %rd7;
	ld.global.f32 	%f1, [%rd8];
	fma.rn.f32 	%f2, %f1, 0fBBBB989D, 0f3F000000;
	cvt.sat.f32.f32 	%f3, %f2;
	mov.f32 	%f4, 0f4B400001;
	mov.f32 	%f5, 0f437C0000;
	fma.rm.f32 	%f6, %f3, %f5, %f4;
	add.f32 	%f7, %f6, 0fCB40007F;
	neg.f32 	%f8, %f7;
	fma.rn.f32 	%f9, %f1, 0fBFB8AA3B, %f8;
	fma.rn.f32 	%f10, %f1, 0fB2A57060, %f9;
	mov.b32 	%r8, %f6;
	shl.b32 	%r9, %r8, 23;
	mov.b32 	%f11, %r9;
	ex2.approx.ftz.f32 	%f12, %f10;
	fma.rn.f32 	%f13, %f12, %f11, 0f3F800000;
	rcp.rn.f32 	%f14, %f13;
	add.s64 	%rd9, %rd6, %rd7;
	st.global.f32 	[%rd9], %f14;
$L__BB0_2:
	ret;

}
	// .globl	fDerSigmoid
.visible .entry fDerSigmoid(
	.param .u64 .ptr .align 1 fDerSigmoid_param_0,
	.param .u64 .ptr .align 1 fDerSigmoid_param_1,
	.param .u64 fDerSigmoid_param_2
)
{
	.reg .pred 	%p<2>;
	.reg .b32 	%r<8>;
	.reg .b32 	%f<4>;
	.reg .b64 	%rd<10>;

	ld.param.u64 	%rd2, [fDerSigmoid_param_0];
	ld.param.u64 	%rd3, [fDerSigmoid_param_1];
	ld.param.u64 	%rd4, [fDerSigmoid_param_2];
	mov.u32 	%r1, %nctaid.x;
	mov.u32 	%r2, %nctaid.y;
	mov.u32 	%r3, %tid.x;
	mov.u32 	%r4, %ctaid.y;
	mov.u32 	%r5, %ctaid.x;
	mad.lo.s32 	%r6, %r3, %r2, %r4;
	mad.lo.s32 	%r7, %r6, %r1, %r5;
	cvt.s64.s32 	%rd1, %r7;
	setp.le.s64 	%p1, %rd4, %rd1;
	@%p1 bra 	$L__BB1_2;
	cvta.to.global.u64 	%rd5, %rd2;
	cvta.to.global.u64 	%rd6, %rd3;
	shl.b64 	%rd7, %rd1, 2;
	add.s64 	%rd8, %rd5, %rd7;
	ld.global.f32 	%f1, [%rd8];
	mul.f32 	%f2, %f1, %f1;
	sub.f32 	%f3, %f1, %f2;
	add.s64 	%rd9, %rd6, %rd7;
	st.global.f32 	[%rd9], %f3;
$L__BB1_2:
	ret;

}
	// .globl	fExp
.visible .entry fExp(
	.param .u64 .ptr .align 1 fExp_param_0,
	.param .u64 .ptr .align 1 fExp_param_1,
	.param .u64 fExp_param_2
)
{
	.reg .pred 	%p<2>;
	.reg .b32 	%r<10>;
	.reg .b32 	%f<14>;
	.reg .b64 	%rd<10>;

	ld.param.u64 	%rd2, [fExp_param_0];
	ld.param.u64 	%rd3, [fExp_param_1];
	ld.param.u64 	%rd4, [fExp_param_2];
	mov.u32 	%r1, %nctaid.x;
	mov.u32 	%r2, %nctaid.y;
	mov.u32 	%r3, %tid.x;
	mov.u32 	%r4, %ctaid.y;
	mov.u32 	%r5, %ctaid.x;
	mad.lo.s32 	%r6, %r3, %r2, %r4;
	mad.lo.s32 	%r7, %r6, %r1, %r5;
	cvt.s64.s32 	%rd1, %r7;
	setp.le.s64 	%p1, %rd4, %rd1;
	@%p1 bra 	$L__BB2_2;
	cvta.to.global.u64 	%rd5, %rd2;
	cvta.to.global.u64 	%rd6, %rd3;
	shl.b64 	%rd7, %rd1, 2;
	add.s64 	%rd8, %rd5, %rd7;
	ld.global.f32 	%f1, [%rd8];
	fma.rn.f32 	%f2, %f1, 0f3BBB989D, 0f3F000000;
	cvt.sat.f32.f32 	%f3, %f2;
	mov.f32 	%f4, 0f4B400001;
	mov.f32 	%f5, 0f437C0000;
	fma.rm.f32 	%f6, %f3, %f5, %f4;
	add.f32 	%f7, %f6, 0fCB40007F;
	neg.f32 	%f8, %f7;
	fma.rn.f32 	%f9, %f1, 0f3FB8AA3B, %f8;
	fma.rn.f32 	%f10, %f1, 0f32A57060, %f9;
	mov.b32 	%r8, %f6;
	shl.b32 	%r9, %r8, 23;
	mov.b32 	%f11, %r9;
	ex2.approx.ftz.f32 	%f12, %f10;
	mul.f32 	%f13, %f12, %f11;
	add.s64 	%rd9, %rd6, %rd7;
	st.global.f32 	[%rd9], %f13;
$L__BB2_2:
	ret;

}
	// .globl	fTanh
.visible .entry fTanh(
	.param .u64 .ptr .align 1 fTanh_param_0,
	.param .u64 .ptr .align 1 fTanh_param_1,
	.param .u64 fTanh_param_2
)
{
	.reg .pred 	%p<4>;
	.reg .b32 	%r<8>;
	.reg .b32 	%f<17>;
	.reg .b64 	%rd<10>;

	ld.param.u64 	%rd2, [fTanh_param_0];
	ld.param.u64 	%rd3, [fTanh_param_1];
	ld.param.u64 	%rd4, [fTanh_param_2];
	mov.u32 	%r1, %nctaid.x;
	mov.u32 	%r2, %nctaid.y;
	mov.u32 	%r3, %tid.x;
	mov.u32 	%r4, %ctaid.y;
	mov.u32 	%r5, %ctaid.x;
	mad.lo.s32 	%r6, %r3, %r2, %r4;
	mad.lo.s32 	%r7, %r6, %r1, %r5;
	cvt.s64.s32 	%rd1, %r7;
	setp.le.s64 	%p1, %rd4, %rd1;
	@%p1 bra 	$L__BB3_2;
	cvta.to.global.u64 	%rd5, %rd2;
	cvta.to.global.u64 	%rd6, %rd3;
	shl.b64 	%rd7, %rd1, 2;
	add.s64 	%rd8, %rd5, %rd7;
	ld.global.f32 	%f1, [%rd8];
	abs.f32 	%f2, %f1;
	mul.f32 	%f3, %f2, 0f4038AA3B;
	ex2.approx.ftz.f32 	%f4, %f3;
	add.f32 	%f5, %f4, 0f3F800000;
	rcp.approx.ftz.f32 	%f6, %f5;
	fma.rn.f32 	%f7, %f6, 0fC0000000, 0f3F800000;
	setp.ge.f32 	%p2, %f2, 0f41102CB4;
	selp.f32 	%f8, 0f3F800000, %f7, %p2;
	copysign.f32 	%f9, %f1, %f8;
	mul.f32 	%f10, %f1, %f1;
	fma.rn.f32 	%f11, %f10, 0f3C80F082, 0fBD563CAE;
	fma.rn.f32 	%f12, %f11, %f10, 0f3E085941;
	fma.rn.f32 	%f13, %f12, %f10, 0fBEAAA9ED;
	fma.rn.f32 	%f14, %f13, %f10, 0f00000000;
	fma.rn.f32 	%f15, %f14, %f1, %f1;
	setp.ge.f32 	%p3, %f2, 0f3F19999A;
	selp.f32 	%f16, %f9, %f15, %p3;
	add.s64 	%rd9, %rd6, %rd7;
	st.global.f32 	[%rd9], %f16;
$L__BB3_2:
	ret;

}
	// .globl	fNegation
.visible .entry fNegation(
	.param .u64 .ptr .align 1 fNegation_param_0,
	.param .u64 .ptr .align 1 fNegation_param_1,
	.param .u64 fNegation_param_2
)
{
	.reg .pred 	%p<2>;
	.reg .b32 	%r<8>;
	.reg .b32 	%f<3>;
	.reg .b64 	%rd<10>;

	ld.param.u64 	%rd2, [fNegation_param_0];
	ld.param.u64 	%rd3, [fNegation_param_1];
	ld.param.u64 	%rd4, [fNegation_param_2];
	mov.u32 	%r1, %nctaid.x;
	mov.u32 	%r2, %nctaid.y;
	mov.u32 	%r3, %tid.x;
	mov.u32 	%r4, %ctaid.y;
	mov.u32 	%r5, %ctaid.x;
	mad.lo.s32 	%r6, %r3, %r2, %r4;
	mad.lo.s32 	%r7, %r6, %r1, %r5;
	cvt.s64.s32 	%rd1, %r7;
	setp.le.s64 	%p1, %rd4, %rd1;
	@%p1 bra 	$L__BB4_2;
	cvta.to.global.u64 	%rd5, %rd2;
	cvta.to.global.u64 	%rd6, %rd3;
	shl.b64 	%rd7, %rd1, 2;
	add.s64 	%rd8, %rd5, %rd7;
	ld.global.f32 	%f1, [%rd8];
	neg.f32 	%f2, %f1;
	add.s64 	%rd9, %rd6, %rd7;
	st.global.f32 	[%rd9], %f2;
$L__BB4_2:
	ret;

}
	// .globl	fHadamard
.visible .entry fHadamard(
	.param .u64 .ptr .align 1 fHadamard_param_0,
	.param .u64 .ptr .align 1 fHadamard_param_1,
	.param .u64 .ptr .align 1 fHadamard_param_2,
	.param .u64 fHadamard_param_3
)
{
	.reg .pred 	%p<2>;
	.reg .b32 	%r<8>;
	.reg .b32 	%f<4>;
	.reg .b64 	%rd<13>;

	ld.param.u64 	%rd2, [fHadamard_param_0];
	ld.param.u64 	%rd3, [fHadamard_param_1];
	ld.param.u64 	%rd4, [fHadamard_param_2];
	ld.param.u64 	%rd5, [fHadamard_param_3];
	mov.u32 	%r1, %nctaid.x;
	mov.u32 	%r2, %nctaid.y;
	mov.u32 	%r3, %tid.x;
	mov.u32 	%r4, %ctaid.y;
	mov.u32 	%r5, %ctaid.x;
	mad.lo.s32 	%r6, %r3, %r2, %r4;
	mad.lo.s32 	%r7, %r6, %r1, %r5;
	cvt.s64.s32 	%rd1, %r7;
	setp.le.s64 	%p1, %rd5, %rd1;
	@%p1 bra 	$L__BB5_2;
	cvta.to.global.u64 	%rd6, %rd2;
	cvta.to.global.u64 	%rd7, %rd3;
	cvta.to.global.u64 	%rd8, %rd4;
	shl.b64 	%rd9, %rd1, 2;
	add.s64 	%rd10, %rd6, %rd9;
	ld.global.f32 	%f1, [%rd10];
	add.s64 	%rd11, %rd7, %rd9;
	ld.global.f32 	%f2, [%rd11];
	mul.f32 	%f3, %f1, %f2;
	add.s64 	%rd12, %rd8, %rd9;
	st.global.f32 	[%rd12], %f3;
$L__BB5_2:
	ret;

}


// ===== COMPILED SASS (sm_100) =====

	.target	sm_100

	.elftype	@"ET_EXEC"


//--------------------- .note.nv.tkinfo           --------------------------
	.section	.note.nv.tkinfo,"",@"SHT_NOTE"
	.sectionflags	@"SHF_NOTE_NV_TKINFO"
	.tkinfo
        /*0018*/ 	.word	0x00000002
        /*0030*/ 	.string	""
        /*0030*/ 	.string	"ptxas"
        /*0030*/ 	.string	"Cuda compilation tools, release 13.0, V13.0.88"
        /*0030*/ 	.string	"Build cuda_13.0.r13.0/compiler.36424714_0"
        /*0030*/ 	.string	"-arch sm_100 -m 64 "



//--------------------- .note.nv.cuinfo           --------------------------
	.section	.note.nv.cuinfo,"",@"SHT_NOTE"
	.sectionflags	@"SHF_NOTE_NV_CUINFO"
        /*0018*/ 	.short	0x0002
        /*001a*/ 	.short	0x0064
        /*001c*/ 	.short	0x0082
	.zero		2


//--------------------- .nv.info                  --------------------------
	.section	.nv.info,"",@"SHT_CUDA_INFO"
	.align	4


	//----- nvinfo : EIATTR_REGCOUNT
	.align		4
        /*0000*/ 	.byte	0x04, 0x2f
        /*0002*/ 	.short	(.L_1 - .L_0)
	.align		4
.L_0:
        /*0004*/ 	.word	index@(fSigmoid)
        /*0008*/ 	.word	0x0000000f


	//----- nvinfo : EIATTR_FRAME_SIZE
	.align		4
.L_1:
        /*000c*/ 	.byte	0x04, 0x11
        /*000e*/ 	.short	(.L_3 - .L_2)
	.align		4
.L_2:
        /*0010*/ 	.word	index@($__internal_0_$__cuda_sm20_rcp_rn_f32_slowpath)
        /*0014*/ 	.word	0x00000000


	//----- nvinfo : EIATTR_FRAME_SIZE
	.align		4
.L_3:
        /*0018*/ 	.byte	0x04, 0x11
        /*001a*/ 	.short	(.L_5 - .L_4)
	.align		4
.L_4:
        /*001c*/ 	.word	index@(fSigmoid)
        /*0020*/ 	.word	0x00000000


	//----- nvinfo : EIATTR_REGCOUNT
	.align		4
.L_5:
        /*0024*/ 	.byte	0x04, 0x2f
        /*0026*/ 	.short	(.L_7 - .L_6)
	.align		4
.L_6:
        /*0028*/ 	.word	index@(fDerSigmoid)
        /*002c*/ 	.word	0x0000000a


	//----- nvinfo : EIATTR_FRAME_SIZE
	.align		4
.L_7:
        /*0030*/ 	.byte	0x04, 0x11
        /*0032*/ 	.short	(.L_9 - .L_8)
	.align		4
.L_8:
        /*0034*/ 	.word	index@(fDerSigmoid)
        /*0038*/ 	.word	0x00000000


	//----- nvinfo : EIATTR_REGCOUNT
	.align		4
.L_9:
        /*003c*/ 	.byte	0x04, 0x2f
        /*003e*/ 	.short	(.L_11 - .L_10)
	.align		4
.L_10:
        /*0040*/ 	.word	index@(fExp)
        /*0044*/ 	.word	0x0000000b


	//----- nvinfo : EIATTR_FRAME_SIZE
	.align		4
.L_11:
        /*0048*/ 	.byte	0x04, 0x11
        /*004a*/ 	.short	(.L_13 - .L_12)
	.align		4
.L_12:
        /*004c*/ 	.word	index@(fExp)
        /*0050*/ 	.word	0x00000000


	//----- nvinfo : EIATTR_REGCOUNT
	.align		4
.L_13:
        /*0054*/ 	.byte	0x04, 0x2f
        /*0056*/ 	.short	(.L_15 - .L_14)
	.align		4
.L_14:
        /*0058*/ 	.word	index@(fTanh)
        /*005c*/ 	.word	0x0000000d


	//----- nvinfo : EIATTR_FRAME_SIZE
	.align		4
.L_15:
        /*0060*/ 	.byte	0x04, 0x11
        /*0062*/ 	.short	(.L_17 - .L_16)
	.align		4
.L_16:
        /*0064*/ 	.word	index@(fTanh)
        /*0068*/ 	.word	0x00000000


	//----- nvinfo : EIATTR_REGCOUNT
	.align		4
.L_17:
        /*006c*/ 	.byte	0x04, 0x2f
        /*006e*/ 	.short	(.L_19 - .L_18)
	.align		4
.L_18:
        /*0070*/ 	.word	index@(fNegation)
        /*0074*/ 	.word	0x0000000a


	//----- nvinfo : EIATTR_FRAME_SIZE
	.align		4
.L_19:
        /*0078*/ 	.byte	0x04, 0x11
        /*007a*/ 	.short	(.L_21 - .L_20)
	.align		4
.L_20:
        /*007c*/ 	.word	index@(fNegation)
        /*0080*/ 	.word	0x00000000


	//----- nvinfo : EIATTR_REGCOUNT
	.align		4
.L_21:
        /*0084*/ 	.byte	0x04, 0x2f
        /*0086*/ 	.short	(.L_23 - .L_22)
	.align		4
.L_22:
        /*0088*/ 	.word	index@(fHadamard)
        /*008c*/ 	.word	0x0000000c


	//----- nvinfo : EIATTR_FRAME_SIZE
	.align		4
.L_23:
        /*0090*/ 	.byte	0x04, 0x11
        /*0092*/ 	.short	(.L_25 - .L_24)
	.align		4
.L_24:
        /*0094*/ 	.word	index@(fHadamard)
        /*0098*/ 	.word	0x00000000


	//----- nvinfo : EIATTR_MIN_STACK_SIZE
	.align		4
.L_25:
        /*009c*/ 	.byte	0x04, 0x12
        /*009e*/ 	.short	(.L_27 - .L_26)
	.align		4
.L_26:
        /*00a0*/ 	.word	index@(fHadamard)
        /*00a4*/ 	.word	0x00000000


	//----- nvinfo : EIATTR_MIN_STACK_SIZE
	.align		4
.L_27:
        /*00a8*/ 	.byte	0x04, 0x12
        /*00aa*/ 	.short	(.L_29 - .L_28)
	.align		4
.L_28:
        /*00ac*/ 	.word	index@(fNegation)
        /*00b0*/ 	.word	0x00000000


	//----- nvinfo : EIATTR_MIN_STACK_SIZE
	.align		4
.L_29:
        /*00b4*/ 	.byte	0x04, 0x12
        /*00b6*/ 	.short	(.L_31 - .L_30)
	.align		4
.L_30:
        /*00b8*/ 	.word	index@(fTanh)
        /*00bc*/ 	.word	0x00000000


	//----- nvinfo : EIATTR_MIN_STACK_SIZE
	.align		4
.L_31:
        /*00c0*/ 	.byte	0x04, 0x12
        /*00c2*/ 	.short	(.L_33 - .L_32)
	.align		4
.L_32:
        /*00c4*/ 	.word	index@(fExp)
        /*00c8*/ 	.word	0x00000000


	//----- nvinfo : EIATTR_MIN_STACK_SIZE
	.align		4
.L_33:
        /*00cc*/ 	.byte	0x04, 0x12
        /*00ce*/ 	.short	(.L_35 - .L_34)
	.align		4
.L_34:
        /*00d0*/ 	.word	index@(fDerSigmoid)
        /*00d4*/ 	.word	0x00000000


	//----- nvinfo : EIATTR_MIN_STACK_SIZE
	.align		4
.L_35:
        /*00d8*/ 	.byte	0x04, 0x12
        /*00da*/ 	.short	(.L_37 - .L_36)
	.align		4
.L_36:
        /*00dc*/ 	.word	index@(fSigmoid)
        /*00e0*/ 	.word	0x00000000
.L_37:


//--------------------- .nv.compat                --------------------------
	.section	.nv.compat,"",@"SHT_CUDA_COMPAT_INFO"
	.align	4
        /*0000*/ 	.byte	0x02, 0x09, 0x00, 0x00, 0x02, 0x02, 0x01, 0x00, 0x02, 0x05, 0x05, 0x00, 0x03, 0x07, 0x01, 0x01
        /*0010*/ 	.byte	0x02, 0x03, 0x00, 0x00, 0x02, 0x06, 0x01, 0x00, 0x04, 0x0b, 0x08, 0x00, 0x01, 0x00, 0x00, 0x00
        /*0020*/ 	.byte	0x00, 0x00, 0x00, 0x00


//--------------------- .nv.info.fHadamard        --------------------------
	.section	.nv.info.fHadamard,"",@"SHT_CUDA_INFO"
	.sectionflags	@""
	.align	4


	//----- nvinfo : EIATTR_CUDA_API_VERSION
	.align		4
        /*0000*/ 	.byte	0x04, 0x37
        /*0002*/ 	.short	(.L_39 - .L_38)
.L_38:
        /*0004*/ 	.word	0x00000082


	//----- nvinfo : EIATTR_KPARAM_INFO
	.align		4
.L_39:
        /*0008*/ 	.byte	0x04, 0x17
        /*000a*/ 	.short	(.L_41 - .L_40)
.L_40:
        /*000c*/ 	.word	0x00000000
        /*0010*/ 	.short	0x0003
        /*0012*/ 	.short	0x0018
        /*0014*/ 	.byte	0x00, 0xf0, 0x21, 0x00


	//----- nvinfo : EIATTR_KPARAM_INFO
	.align		4
.L_41:
        /*0018*/ 	.byte	0x04, 0x17
        /*001a*/ 	.short	(.L_43 - .L_42)
.L_42:
        /*001c*/ 	.word	0x00000000
        /*0020*/ 	.short	0x0002
        /*0022*/ 	.short	0x0010
        /*0024*/ 	.byte	0x00, 0xf5, 0x21, 0x00


	//----- nvinfo : EIATTR_KPARAM_INFO
	.align		4
.L_43:
        /*0028*/ 	.byte	0x04, 0x17
        /*002a*/ 	.short	(.L_45 - .L_44)
.L_44:
        /*002c*/ 	.word	0x00000000
        /*0030*/ 	.short	0x0001
        /*0032*/ 	.short	0x0008
        /*0034*/ 	.byte	0x00, 0xf5, 0x21, 0x00


	//----- nvinfo : EIATTR_KPARAM_INFO
	.align		4
.L_45:
        /*0038*/ 	.byte	0x04, 0x17
        /*003a*/ 	.short	(.L_47 - .L_46)
.L_46:
        /*003c*/ 	.word	0x00000000
        /*0040*/ 	.short	0x0000
        /*0042*/ 	.short	0x0000
        /*0044*/ 	.byte	0x00, 0xf5, 0x21, 0x00


	//----- nvinfo : EIATTR_SPARSE_MMA_MASK
	.align		4
.L_47:
        /*0048*/ 	.byte	0x03, 0x50
        /*004a*/ 	.short	0x0000


	//----- nvinfo : EIATTR_MAXREG_COUNT
	.align		4
        /*004c*/ 	.byte	0x03, 0x1b
        /*004e*/ 	.short	0x00ff


	//----- nvinfo : EIATTR_MERCURY_ISA_VERSION
	.align		4
        /*0050*/ 	.byte	0x03, 0x5f
        /*0052*/ 	.short	0x0101


	//----- nvinfo : EIATTR_VRC_CTA_INIT_COUNT
	.align		4
        /*0054*/ 	.byte	0x02, 0x4a
	.zero		1
	.zero		1


	//----- nvinfo : EIATTR_EXIT_INSTR_OFFSETS
	.align		4
        /*0058*/ 	.byte	0x04, 0x1c
        /*005a*/ 	.short	(.L_49 - .L_48)


	//   ....[0]....
.L_48:
        /*005c*/ 	.word	0x000000c0


	//   ....[1]....
        /*0060*/ 	.word	0x000001c0


	//----- nvinfo : EIATTR_CBANK_PARAM_SIZE
	.align		4
.L_49:
        /*0064*/ 	.byte	0x03, 0x19
        /*0066*/ 	.short	0x0020


	//----- nvinfo : EIATTR_PARAM_CBANK
	.align		4
        /*0068*/ 	.byte	0x04, 0x0a
        /*006a*/ 	.short	(.L_51 - .L_50)
	.align		4
.L_50:
        /*006c*/ 	.word	index@(.nv.constant0.fHadamard)
        /*0070*/ 	.short	0x0380
        /*0072*/ 	.short	0x0020


	//----- nvinfo : EIATTR_SW_WAR
	.align		4
.L_51:
        /*0074*/ 	.byte	0x04, 0x36
        /*0076*/ 	.short	(.L_53 - .L_52)
.L_52:
        /*0078*/ 	.word	0x00000008
.L_53:


//--------------------- .nv.info.fNegation        --------------------------
	.section	.nv.info.fNegation,"",@"SHT_CUDA_INFO"
	.sectionflags	@""
	.align	4


	//----- nvinfo : EIATTR_CUDA_API_VERSION
	.align		4
        /*0000*/ 	.byte	0x04, 0x37
        /*0002*/ 	.short	(.L_55 - .L_54)
.L_54:
        /*0004*/ 	.word	0x00000082


	//----- nvinfo : EIATTR_KPARAM_INFO
	.align		4
.L_55:
        /*0008*/ 	.byte	0x04, 0x17
        /*000a*/ 	.short	(.L_57 - .L_56)
.L_56:
        /*000c*/ 	.word	0x00000000
        /*0010*/ 	.short	0x0002
        /*0012*/ 	.short	0x0010
        /*0014*/ 	.byte	0x00, 0xf0, 0x21, 0x00


	//----- nvinfo : EIATTR_KPARAM_INFO
	.align		4
.L_57:
        /*0018*/ 	.byte	0x04, 0x17
        /*001a*/ 	.short	(.L_59 - .L_58)
.L_58:
        /*001c*/ 	.word	0x00000000
        /*0020*/ 	.short	0x0001
        /*0022*/ 	.short	0x0008
        /*0024*/ 	.byte	0x00, 0xf5, 0x21, 0x00


	//----- nvinfo : EIATTR_KPARAM_INFO
	.align		4
.L_59:
        /*0028*/ 	.byte	0x04, 0x17
        /*002a*/ 	.short	(.L_61 - .L_60)
.L_60:
        /*002c*/ 	.word	0x00000000
        /*0030*/ 	.short	0x0000
        /*0032*/ 	.short	0x0000
        /*0034*/ 	.byte	0x00, 0xf5, 0x21, 0x00


	//----- nvinfo : EIATTR_SPARSE_MMA_MASK
	.align		4
.L_61:
        /*0038*/ 	.byte	0x03, 0x50
        /*003a*/ 	.short	0x0000


	//----- nvinfo : EIATTR_MAXREG_COUNT
	.align		4
        /*003c*/ 	.byte	0x03, 0x1b
        /*003e*/ 	.short	0x00ff


	//----- nvinfo : EIATTR_MERCURY_ISA_VERSION
	.align		4
        /*0040*/ 	.byte	0x03, 0x5f
        /*0042*/ 	.short	0x0101


	//----- nvinfo : EIATTR_VRC_CTA_INIT_COUNT
	.align		4
        /*0044*/ 	.byte	0x02, 0x4a
	.zero		1
	.zero		1


	//----- nvinfo : EIATTR_EXIT_INSTR_OFFSETS
	.align		4
        /*0048*/ 	.byte	0x04, 0x1c
        /*004a*/ 	.short	(.L_63 - .L_62)


	//   ....[0]....
.L_62:
        /*004c*/ 	.word	0x000000c0


	//   ....[1]....
        /*0050*/ 	.word	0x00000180


	//----- nvinfo : EIATTR_CBANK_PARAM_SIZE
	.align		4
.L_63:
        /*0054*/ 	.byte	0x03, 0x19
        /*0056*/ 	.short	0x0018


	//----- nvinfo : EIATTR_PARAM_CBANK
	.align		4
        /*0058*/ 	.byte	0x04, 0x0a
        /*005a*/ 	.short	(.L_65 - .L_64)
	.align		4
.L_64:
        /*005c*/ 	.word	index@(.nv.constant0.fNegation)
        /*0060*/ 	.short	0x0380
        /*0062*/ 	.short	0x0018


	//----- nvinfo : EIATTR_SW_WAR
	.align		4
.L_65:
        /*0064*/ 	.byte	0x04, 0x36
        /*0066*/ 	.short	(.L_67 - .L_66)
.L_66:
        /*0068*/ 	.word	0x00000008
.L_67:


//--------------------- .nv.info.fTanh            --------------------------
	.section	.nv.info.fTanh,"",@"SHT_CUDA_INFO"
	.sectionflags	@""
	.align	4


	//----- nvinfo : EIATTR_CUDA_API_VERSION
	.align		4
        /*0000*/ 	.byte	0x04, 0x37
        /*0002*/ 	.short	(.L_69 - .L_68)
.L_68:
        /*0004*/ 	.word	0x00000082


	//----- nvinfo : EIATTR_KPARAM_INFO
	.align		4
.L_69:
        /*0008*/ 	.byte	0x04, 0x17
        /*000a*/ 	.short	(.L_71 - .L_70)
.L_70:
        /*000c*/ 	.word	0x00000000
        /*0010*/ 	.short	0x0002
        /*0012*/ 	.short	0x0010
        /*0014*/ 	.byte	0x00, 0xf0, 0x21, 0x00


	//----- nvinfo : EIATTR_KPARAM_INFO
	.align		4
.L_71:
        /*0018*/ 	.byte	0x04, 0x17
        /*001a*/ 	.short	(.L_73 - .L_72)
.L_72:
        /*001c*/ 	.word	0x00000000
        /*0020*/ 	.short	0x0001
        /*0022*/ 	.short	0x0008
        /*0024*/ 	.byte	0x00, 0xf5, 0x21, 0x00


	//----- nvinfo : EIATTR_KPARAM_INFO
	.align		4
.L_73:
        /*0028*/ 	.byte	0x04, 0x17
        /*002a*/ 	.short	(.L_75 - .L_74)
.L_74:
        /*002c*/ 	.word	0x00000000
        /*0030*/ 	.short	0x0000
        /*0032*/ 	.short	0x0000
        /*0034*/ 	.byte	0x00, 0xf5, 0x21, 0x00


	//----- nvinfo : EIATTR_SPARSE_MMA_MASK
	.align		4
.L_75:
        /*0038*/ 	.byte	0x03, 0x50
        /*003a*/ 	.short	0x0000


	//----- nvinfo : EIATTR_MAXREG_COUNT
	.align		4
        /*003c*/ 	.byte	0x03, 0x1b
        /*003e*/ 	.short	0x00ff


	//----- nvinfo : EIATTR_MERCURY_ISA_VERSION
	.align		4
        /*0040*/ 	.byte	0x03, 0x5f
        /*0042*/ 	.short	0x0101


	//----- nvinfo : EIATTR_VRC_CTA_INIT_COUNT
	.align		4
        /*0044*/ 	.byte	0x02, 0x4a
	.zero		1
	.zero		1


	//----- nvinfo : EIATTR_EXIT_INSTR_OFFSETS
	.align		4
        /*0048*/ 	.byte	0x04, 0x1c
        /*004a*/ 	.short	(.L_77 - .L_76)


	//   ....[0]....
.L_76:
        /*004c*/ 	.word	0x000000c0


	//   ....[1]....
        /*0050*/ 	.word	0x00000280


	//----- nvinfo : EIATTR_CBANK_PARAM_SIZE
	.align		4
.L_77:
        /*0054*/ 	.byte	0x03, 0x19
        /*0056*/ 	.short	0x0018


	//----- nvinfo : EIATTR_PARAM_CBANK
	.align		4
        /*0058*/ 	.byte	0x04, 0x0a
        /*005a*/ 	.short	(.L_79 - .L_78)
	.align		4
.L_78:
        /*005c*/ 	.word	index@(.nv.constant0.fTanh)
        /*0060*/ 	.short	0x0380
        /*0062*/ 	.short	0x0018


	//----- nvinfo : EIATTR_SW_WAR
	.align		4
.L_79:
        /*0064*/ 	.byte	0x04, 0x36
        /*0066*/ 	.short	(.L_81 - .L_80)
.L_80:
        /*0068*/ 	.word	0x00000008
.L_81:


//--------------------- .nv.info.fExp             --------------------------
	.section	.nv.info.fExp,"",@"SHT_CUDA_INFO"
	.sectionflags	@""
	.align	4


	//----- nvinfo : EIATTR_CUDA_API_VERSION
	.align		4
        /*0000*/ 	.byte	0x04, 0x37
        /*0002*/ 	.short	(.L_83 - .L_82)
.L_82:
        /*0004*/ 	.word	0x00000082


	//----- nvinfo : EIATTR_KPARAM_INFO
	.align		4
.L_83:
        /*0008*/ 	.byte	0x04, 0x17
        /*000a*/ 	.short	(.L_85 - .L_84)
.L_84:
        /*000c*/ 	.word	0x00000000
        /*0010*/ 	.short	0x0002
        /*0012*/ 	.short	0x0010
        /*0014*/ 	.byte	0x00, 0xf0, 0x21, 0x00


	//----- nvinfo : EIATTR_KPARAM_INFO
	.align		4
.L_85:
        /*0018*/ 	.byte	0x04, 0x17
        /*001a*/ 	.short	(.L_87 - .L_86)
.L_86:
        /*001c*/ 	.word	0x00000000
        /*0020*/ 	.short	0x0001
        /*0022*/ 	.short	0x0008
        /*0024*/ 	.byte	0x00, 0xf5, 0x21, 0x00


	//----- nvinfo : EIATTR_KPARAM_INFO
	.align		4
.L_87:
        /*0028*/ 	.byte	0x04, 0x17
        /*002a*/ 	.short	(.L_89 - .L_88)
.L_88:
        /*002c*/ 	.word	0x00000000
        /*0030*/ 	.short	0x0000
        /*0032*/ 	.short	0x0000
        /*0034*/ 	.byte	0x00, 0xf5, 0x21, 0x00


	//----- nvinfo : EIATTR_SPARSE_MMA_MASK
	.align		4
.L_89:
        /*0038*/ 	.byte	0x03, 0x50
        /*003a*/ 	.short	0x0000


	//----- nvinfo : EIATTR_MAXREG_COUNT
	.align		4
        /*003c*/ 	.byte	0x03, 0x1b
        /*003e*/ 	.short	0x00ff


	//----- nvinfo : EIATTR_MERCURY_ISA_VERSION
	.align		4
        /*0040*/ 	.byte	0x03, 0x5f
        /*0042*/ 	.short	0x0101


	//----- nvinfo : EIATTR_VRC_CTA_INIT_COUNT
	.align		4
        /*0044*/ 	.byte	0x02, 0x4a
	.zero		1
	.zero		1


	//----- nvinfo : EIATTR_EXIT_INSTR_OFFSETS
	.align		4
        /*0048*/ 	.byte	0x04, 0x1c
        /*004a*/ 	.short	(.L_91 - .L_90)


	//   ....[0]....
.L_90:
        /*004c*/ 	.word	0x000000c0


	//   ....[1]....
        /*0050*/ 	.word	0x00000210


	//----- nvinfo : EIATTR_CBANK_PARAM_SIZE
	.align		4
.L_91:
        /*0054*/ 	.byte	0x03, 0x19
        /*0056*/ 	.short	0x0018


	//----- nvinfo : EIATTR_PARAM_CBANK
	.align		4
        /*0058*/ 	.byte	0x04, 0x0a
        /*005a*/ 	.short	(.L_93 - .L_92)
	.align		4
.L_92:
        /*005c*/ 	.word	index@(.nv.constant0.fExp)
        /*0060*/ 	.short	0x0380
        /*0062*/ 	.short	0x0018


	//----- nvinfo : EIATTR_SW_WAR
	.align		4
.L_93:
        /*0064*/ 	.byte	0x04, 0x36
        /*0066*/ 	.short	(.L_95 - .L_94)
.L_94:
        /*0068*/ 	.word	0x00000008
.L_95:


//--------------------- .nv.info.fDerSigmoid      --------------------------
	.section	.nv.info.fDerSigmoid,"",@"SHT_CUDA_INFO"
	.sectionflags	@""
	.align	4


	//----- nvinfo : EIATTR_CUDA_API_VERSION
	.align		4
        /*0000*/ 	.byte	0x04, 0x37
        /*0002*/ 	.short	(.L_97 - .L_96)
.L_96:
        /*0004*/ 	.word	0x00000082


	//----- nvinfo : EIATTR_KPARAM_INFO
	.align		4
.L_97:
        /*0008*/ 	.byte	0x04, 0x17
        /*000a*/ 	.short	(.L_99 - .L_98)
.L_98:
        /*000c*/ 	.word	0x00000000
        /*0010*/ 	.short	0x0002
        /*0012*/ 	.short	0x0010
        /*0014*/ 	.byte	0x00, 0xf0, 0x21, 0x00


	//----- nvinfo : EIATTR_KPARAM_INFO
	.align		4
.L_99:
        /*0018*/ 	.byte	0x04, 0x17
        /*001a*/ 	.short	(.L_101 - .L_100)
.L_100:
        /*001c*/ 	.word	0x00000000
        /*0020*/ 	.short	0x0001
        /*0022*/ 	.short	0x0008
        /*0024*/ 	.byte	0x00, 0xf5, 0x21, 0x00


	//----- nvinfo : EIATTR_KPARAM_INFO
	.align		4
.L_101:
        /*0028*/ 	.byte	0x04, 0x17
        /*002a*/ 	.short	(.L_103 - .L_102)
.L_102:
        /*002c*/ 	.word	0x00000000
        /*0030*/ 	.short	0x0000
        /*0032*/ 	.short	0x0000
        /*0034*/ 	.byte	0x00, 0xf5, 0x21, 0x00


	//----- nvinfo : EIATTR_SPARSE_MMA_MASK
	.align		4
.L_103:
        /*0038*/ 	.byte	0x03, 0x50
        /*003a*/ 	.short	0x0000


	//----- nvinfo : EIATTR_MAXREG_COUNT
	.align		4
        /*003c*/ 	.byte	0x03, 0x1b
        /*003e*/ 	.short	0x00ff


	//----- nvinfo : EIATTR_MERCURY_ISA_VERSION
	.align		4
        /*0040*/ 	.byte	0x03, 0x5f
        /*0042*/ 	.short	0x0101


	//----- nvinfo : EIATTR_VRC_CTA_INIT_COUNT
	.align		4
        /*0044*/ 	.byte	0x02, 0x4a
	.zero		1
	.zero		1


	//----- nvinfo : EIATTR_EXIT_INSTR_OFFSETS
	.align		4
        /*0048*/ 	.byte	0x04, 0x1c
        /*004a*/ 	.short	(.L_105 - .L_104)


	//   ....[0]....
.L_104:
        /*004c*/ 	.word	0x000000c0


	//   ....[1]....
        /*0050*/ 	.word	0x00000180


	//----- nvinfo : EIATTR_CBANK_PARAM_SIZE
	.align		4
.L_105:
        /*0054*/ 	.byte	0x03, 0x19
        /*0056*/ 	.short	0x0018


	//----- nvinfo : EIATTR_PARAM_CBANK
	.align		4
        /*0058*/ 	.byte	0x04, 0x0a
        /*005a*/ 	.short	(.L_107 - .L_106)
	.align		4
.L_106:
        /*005c*/ 	.word	index@(.nv.constant0.fDerSigmoid)
        /*0060*/ 	.short	0x0380
        /*0062*/ 	.short	0x0018


	//----- nvinfo : EIATTR_SW_WAR
	.align		4
.L_107:
        /*0064*/ 	.byte	0x04, 0x36
        /*0066*/ 	.short	(.L_109 - .L_108)
.L_108:
        /*0068*/ 	.word	0x00000008
.L_109:


//--------------------- .nv.info.fSigmoid         --------------------------
	.section	.nv.info.fSigmoid,"",@"SHT_CUDA_INFO"
	.sectionflags	@""
	.align	4


	//----- nvinfo : EIATTR_CUDA_API_VERSION
	.align		4
        /*0000*/ 	.byte	0x04, 0x37
        /*0002*/ 	.short	(.L_111 - .L_110)
.L_110:
        /*0004*/ 	.word	0x00000082


	//----- nvinfo : EIATTR_KPARAM_INFO
	.align		4
.L_111:
        /*0008*/ 	.byte	0x04, 0x17
        /*000a*/ 	.short	(.L_113 - .L_112)
.L_112:
        /*000c*/ 	.word	0x00000000
        /*0010*/ 	.short	0x0002
        /*0012*/ 	.short	0x0010
        /*0014*/ 	.byte	0x00, 0xf0, 0x21, 0x00


	//----- nvinfo : EIATTR_KPARAM_INFO
	.align		4
.L_113:
        /*0018*/ 	.byte	0x04, 0x17
        /*001a*/ 	.short	(.L_115 - .L_114)
.L_114:
        /*001c*/ 	.word	0x00000000
        /*0020*/ 	.short	0x0001
        /*0022*/ 	.short	0x0008
        /*0024*/ 	.byte	0x00, 0xf5, 0x21, 0x00


	//----- nvinfo : EIATTR_KPARAM_INFO
	.align		4
.L_115:
        /*0028*/ 	.byte	0x04, 0x17
        /*002a*/ 	.short	(.L_117 - .L_116)
.L_116:
        /*002c*/ 	.word	0x00000000
        /*0030*/ 	.short	0x0000
        /*0032*/ 	.short	0x0000
        /*0034*/ 	.byte	0x00, 0xf5, 0x21, 0x00


	//----- nvinfo : EIATTR_SPARSE_MMA_MASK
	.align		4
.L_117:
        /*0038*/ 	.byte	0x03, 0x50
        /*003a*/ 	.short	0x0000


	//----- nvinfo : EIATTR_MAXREG_COUNT
	.align		4
        /*003c*/ 	.byte	0x03, 0x1b
        /*003e*/ 	.short	0x00ff


	//----- nvinfo : EIATTR_MERCURY_ISA_VERSION
	.align		4
        /*0040*/ 	.byte	0x03, 0x5f
        /*0042*/ 	.short	0x0101


	//----- nvinfo : EIATTR_VRC_CTA_INIT_COUNT
	.align		4
        /*0044*/ 	.byte	0x02, 0x4a
	.zero		1
	.zero		1


	//----- nvinfo : EIATTR_EXIT_INSTR_OFFSETS
	.align		4
        /*0048*/ 	.byte	0x04, 0x1c
        /*004a*/ 	.short	(.L_119 - .L_118)


	//   ....[0]....
.L_118:
        /*004c*/ 	.word	0x000000c0


	//   ....[1]....
        /*0050*/ 	.word	0x00000300


	//----- nvinfo : EIATTR_CRS_STACK_SIZE
	.align		4
.L_119:
        /*0054*/ 	.byte	0x04, 0x1e
        /*0056*/ 	.short	(.L_121 - .L_120)
.L_120:
        /*0058*/ 	.word	0x00000000


	//----- nvinfo : EIATTR_CBANK_PARAM_SIZE
	.align		4
.L_121:
        /*005c*/ 	.byte	0x03, 0x19
        /*005e*/ 	.short	0x0018


	//----- nvinfo : EIATTR_PARAM_CBANK
	.align		4
        /*0060*/ 	.byte	0x04, 0x0a
        /*0062*/ 	.short	(.L_123 - .L_122)
	.align		4
.L_122:
        /*0064*/ 	.word	index@(.nv.constant0.fSigmoid)
        /*0068*/ 	.short	0x0380
        /*006a*/ 	.short	0x0018


	//----- nvinfo : EIATTR_SW_WAR
	.align		4
.L_123:
        /*006c*/ 	.byte	0x04, 0x36
        /*006e*/ 	.short	(.L_125 - .L_124)
.L_124:
        /*0070*/ 	.word	0x00000008
.L_125:


//--------------------- .nv.callgraph             --------------------------
	.section	.nv.callgraph,"",@"SHT_CUDA_CALLGRAPH"
	.align	4
	.sectionentsize	8
	.align		4
        /*0000*/ 	.word	0x00000000
	.align		4
        /*0004*/ 	.word	0xffffffff
	.align		4
        /*0008*/ 	.word	0x00000000
	.align		4
        /*000c*/ 	.word	0xfffffffe
	.align		4
        /*0010*/ 	.word	0x00000000
	.align		4
        /*0014*/ 	.word	0xfffffffd
	.align		4
        /*0018*/ 	.word	0x00000000
	.align		4
        /*001c*/ 	.word	0xfffffffc


//--------------------- .text.fHadamard           --------------------------
	.section	.text.fHadamard,"ax",@progbits
	.align	128
        .global         fHadamard
        .type           fHadamard,@function
        .size           fHadamard,(.L_x_14 - fHadamard)
        .other          fHadamard,@"STO_CUDA_ENTRY STV_DEFAULT"
fHadamard:
.text.fHadamard:
[----:B------:R-:W-:Y:S01]  /*0000*/  LDC R1, c[0x0][0x37c] ;  /* 0x0000df00ff017b82 */ /* 0x000fe20000000800 */
[----:B------:R-:W0:Y:S01]  /*0010*/  S2R R0, SR_TID.X ;  /* 0x0000000000007919 */ /* 0x000e220000002100 */
[----:B------:R-:W1:Y:S01]  /*0020*/  LDCU UR4, c[0x0][0x370] ;  /* 0x00006e00ff0477ac */ /* 0x000e620008000800 */
[----:B------:R-:W0:Y:S01]  /*0030*/  S2R R3, SR_CTAID.Y ;  /* 0x0000000000037919 */ /* 0x000e220000002600 */
[----:B------:R-:W0:Y:S01]  /*0040*/  LDCU UR5, c[0x0][0x374] ;  /* 0x00006e80ff0577ac */ /* 0x000e220008000800 */
[----:B------:R-:W1:Y:S01]  /*0050*/  S2R R5, SR_CTAID.X ;  /* 0x0000000000057919 */ /* 0x000e620000002500 */
[----:B------:R-:W2:Y:S01]  /*0060*/  LDCU.64 UR6, c[0x0][0x398] ;  /* 0x00007300ff0677ac */ /* 0x000ea20008000a00 */
[----:B0-----:R-:W-:-:S04]  /*0070*/  IMAD R0, R0, UR5, R3 ;  /* 0x0000000500007c24 */ /* 0x001fc8000f8e0203 */
[----:B-1----:R-:W-:-:S05]  /*0080*/  IMAD R0, R0, UR4, R5 ;  /* 0x0000000400007c24 */ /* 0x002fca000f8e0205 */
[----:B--2---:R-:W-:Y:S02]  /*0090*/  ISETP.GE.U32.AND P0, PT, R0, UR6, PT ;  /* 0x0000000600007c0c */ /* 0x004fe4000bf06070 */
[----:B------:R-:W-:-:S04]  /*00a0*/  SHF.R.S32.HI R3, RZ, 0x1f, R0 ;  /* 0x0000001fff037819 */ /* 0x000fc80000011400 */
[----:B------:R-:W-:-:S13]  /*00b0*/  ISETP.GE.AND.EX P0, PT, R3, UR7, PT, P0 ;  /* 0x0000000703007c0c */ /* 0x000fda000bf06300 */
[----:B------:R-:W-:Y:S05]  /*00c0*/  @P0 EXIT ;  /* 0x000000000000094d */ /* 0x000fea0003800000 */
[----:B------:R-:W0:Y:S01]  /*00d0*/  LDCU.128 UR8, c[0x0][0x380] ;  /* 0x00007000ff0877ac */ /* 0x000e220008000c00 */
[C---:B------:R-:W-:Y:S01]  /*00e0*/  IMAD.SHL.U32 R6, R0.reuse, 0x4, RZ ;  /* 0x0000000400067824 */ /* 0x040fe200078e00ff */
[----:B------:R-:W-:Y:S01]  /*00f0*/  SHF.L.U64.HI R0, R0, 0x2, R3 ;  /* 0x0000000200007819 */ /* 0x000fe20000010203 */
[----:B------:R-:W1:Y:S01]  /*0100*/  LDCU.64 UR4, c[0x0][0x358] ;  /* 0x00006b00ff0477ac */ /* 0x000e620008000a00 */
[----:B------:R-:W2:Y:S02]  /*0110*/  LDCU.64 UR6, c[0x0][0x390] ;  /* 0x00007200ff0677ac */ /* 0x000ea40008000a00 */
[C---:B0-----:R-:W-:Y:S02]  /*0120*/  IADD3 R4, P1, PT, R6.reuse, UR10, RZ ;  /* 0x0000000a06047c10 */ /* 0x041fe4000ff3e0ff */
[----:B------:R-:W-:Y:S02]  /*0130*/  IADD3 R2, P0, PT, R6, UR8, RZ ;  /* 0x0000000806027c10 */ /* 0x000fe4000ff1e0ff */
[----:B------:R-:W-:-:S02]  /*0140*/  IADD3.X R5, PT, PT, R0, UR11, RZ, P1, !PT ;  /* 0x0000000b00057c10 */ /* 0x000fc40008ffe4ff */
[----:B------:R-:W-:-:S04]  /*0150*/  IADD3.X R3, PT, PT, R0, UR9, RZ, P0, !PT ;  /* 0x0000000900037c10 */ /* 0x000fc800087fe4ff */
[----:B-1----:R-:W3:Y:S04]  /*0160*/  LDG.E R5, desc[UR4][R4.64] ;  /* 0x0000000404057981 */ /* 0x002ee8000c1e1900 */
[----:B------:R-:W3:Y:S01]  /*0170*/  LDG.E R2, desc[UR4][R2.64] ;  /* 0x0000000402027981 */ /* 0x000ee2000c1e1900 */
[----:B--2---:R-:W-:-:S04]  /*0180*/  IADD3 R6, P0, PT, R6, UR6, RZ ;  /* 0x0000000606067c10 */ /* 0x004fc8000ff1e0ff */
[----:B------:R-:W-:Y:S01]  /*0190*/  IADD3.X R7, PT, PT, R0, UR7, RZ, P0, !PT ;  /* 0x0000000700077c10 */ /* 0x000fe200087fe4ff */
[----:B---3--:R-:W-:-:S05]  /*01a0*/  FMUL R9, R2, R5 ;  /* 0x0000000502097220 */ /* 0x008fca0000400000 */
[----:B------:R-:W-:Y:S01]  /*01b0*/  STG.E desc[UR4][R6.64], R9 ;  /* 0x0000000906007986 */ /* 0x000fe2000c101904 */
[----:B------:R-:W-:Y:S05]  /*01c0*/  EXIT ;  /* 0x000000000000794d */ /* 0x000fea0003800000 */
.L_x_0:
[----:B------:R-:W-:-:S00]  /*01d0*/  BRA `(.L_x_0) ;  /* 0xfffffffc00fc7947 */ /* 0x000fc0000383ffff */
[----:B------:R-:W-:-:S00]  /*01e0*/  NOP ;  /* 0x0000000000007918 */ /* 0x000fc00000000000 */
        /* <DEDUP_REMOVED lines=9> */
.L_x_14:


//--------------------- .text.fNegation           --------------------------
	.section	.text.fNegation,"ax",@progbits
	.align	128
        .global         fNegation
        .type           fNegation,@function
        .size           fNegation,(.L_x_15 - fNegation)
        .other          fNegation,@"STO_CUDA_ENTRY STV_DEFAULT"
fNegation:
.text.fNegation:
        /* <DEDUP_REMOVED lines=16> */
[----:B------:R-:W1:Y:S03]  /*0100*/  LDCU.64 UR4, c[0x0][0x358] ;  /* 0x00006b00ff0477ac */ /* 0x000e660008000a00 */
[----:B0-----:R-:W-:-:S04]  /*0110*/  IADD3 R2, P0, PT, R4, UR8, RZ ;  /* 0x0000000804027c10 */ /* 0x001fc8000ff1e0ff */
[----:B------:R-:W-:-:S05]  /*0120*/  IADD3.X R3, PT, PT, R0, UR9, RZ, P0, !PT ;  /* 0x0000000900037c10 */ /* 0x000fca00087fe4ff */
[----:B-1----:R-:W2:Y:S01]  /*0130*/  LDG.E R2, desc[UR4][R2.64] ;  /* 0x0000000402027981 */ /* 0x002ea2000c1e1900 */
[----:B------:R-:W-:-:S04]  /*0140*/  IADD3 R4, P0, PT, R4, UR10, RZ ;  /* 0x0000000a04047c10 */ /* 0x000fc8000ff1e0ff */
[----:B------:R-:W-:Y:S01]  /*0150*/  IADD3.X R5, PT, PT, R0, UR11, RZ, P0, !PT ;  /* 0x0000000b00057c10 */ /* 0x000fe200087fe4ff */
[----:B--2---:R-:W-:-:S05]  /*0160*/  FADD R7, -R2, -RZ ;  /* 0x800000ff02077221 */ /* 0x004fca0000000100 */
[----:B------:R-:W-:Y:S01]  /*0170*/  STG.E desc[UR4][R4.64], R7 ;  /* 0x0000000704007986 */ /* 0x000fe2000c101904 */
[----:B------:R-:W-:Y:S05]  /*0180*/  EXIT ;  /* 0x000000000000794d */ /* 0x000fea0003800000 */
.L_x_1:
        /* <DEDUP_REMOVED lines=15> */
.L_x_15:


//--------------------- .text.fTanh               --------------------------
	.section	.text.fTanh,"ax",@progbits
	.align	128
        .global         fTanh
        .type           fTanh,@function
        .size           fTanh,(.L_x_16 - fTanh)
        .other          fTanh,@"STO_CUDA_ENTRY STV_DEFAULT"
fTanh:
.text.fTanh:
        /* <DEDUP_REMOVED lines=20> */
[----:B------:R-:W-:Y:S02]  /*0140*/  HFMA2 R8, -RZ, RZ, 1.125, -9232 ;  /* 0x3c80f082ff087431 */ /* 0x000fe400000001ff */
[----:B------:R-:W-:Y:S02]  /*0150*/  IMAD.MOV.U32 R6, RZ, RZ, 0x3f800000 ;  /* 0x3f800000ff067424 */ /* 0x000fe400078e00ff */
[C---:B--2---:R-:W-:Y:S01]  /*0160*/  FMUL R0, |R4|.reuse, 2.8853900432586669922 ;  /* 0x4038aa3b04007820 */ /* 0x044fe20000400200 */
[C---:B------:R-:W-:Y:S01]  /*0170*/  FMUL R7, R4.reuse, R4 ;  /* 0x0000000404077220 */ /* 0x040fe20000400000 */
[C---:B------:R-:W-:Y:S02]  /*0180*/  FSETP.GE.AND P0, PT, |R4|.reuse, 0.60000002384185791016, PT ;  /* 0x3f19999a0400780b */ /* 0x040fe40003f06200 */
[----:B------:R-:W-:Y:S01]  /*0190*/  FSETP.GE.AND P1, PT, |R4|, 9.010913848876953125, PT ;  /* 0x41102cb40400780b */ /* 0x000fe20003f26200 */
[C---:B------:R-:W-:Y:S01]  /*01a0*/  FFMA R8, R7.reuse, R8, -0.052303962409496307373 ;  /* 0xbd563cae07087423 */ /* 0x040fe20000000008 */
[----:B------:R-:W0:Y:S03]  /*01b0*/  MUFU.EX2 R0, R0 ;  /* 0x0000000000007308 */ /* 0x000e260000000800 */
[----:B------:R-:W-:Y:S01]  /*01c0*/  FFMA R8, R7, R8, 0.1331529766321182251 ;  /* 0x3e08594107087423 */ /* 0x000fe20000000008 */
[----:B0-----:R-:W-:-:S03]  /*01d0*/  FADD R5, R0, 1 ;  /* 0x3f80000000057421 */ /* 0x001fc60000000000 */
[----:B------:R-:W-:-:S04]  /*01e0*/  FFMA R0, R7, R8, -0.33332768082618713379 ;  /* 0xbeaaa9ed07007423 */ /* 0x000fc80000000008 */
[----:B------:R-:W-:Y:S01]  /*01f0*/  FFMA R7, R7, R0, RZ ;  /* 0x0000000007077223 */ /* 0x000fe200000000ff */
[----:B------:R-:W0:Y:S02]  /*0200*/  MUFU.RCP R5, R5 ;  /* 0x0000000500057308 */ /* 0x000e240000001000 */
[----:B0-----:R-:W-:-:S05]  /*0210*/  FFMA R6, R5, -2, R6 ;  /* 0xc000000005067823 */ /* 0x001fca0000000006 */
[----:B------:R-:W-:Y:S02]  /*0220*/  FSEL R3, R6, 1, !P1 ;  /* 0x3f80000006037808 */ /* 0x000fe40004800000 */
[----:B------:R-:W-:Y:S02]  /*0230*/  IADD3 R2, P1, PT, R9, UR10, RZ ;  /* 0x0000000a09027c10 */ /* 0x000fe4000ff3e0ff */
[--C-:B------:R-:W-:Y:S01]  /*0240*/  LOP3.LUT R5, R3, 0x80000000, R4.reuse, 0xb8, !PT ;  /* 0x8000000003057812 */ /* 0x100fe200078eb804 */
[----:B------:R-:W-:Y:S01]  /*0250*/  @!P0 FFMA R5, R4, R7, R4 ;  /* 0x0000000704058223 */ /* 0x000fe20000000004 */
[----:B------:R-:W-:-:S05]  /*0260*/  IADD3.X R3, PT, PT, R10, UR11, RZ, P1, !PT ;  /* 0x0000000b0a037c10 */ /* 0x000fca0008ffe4ff */
[----:B------:R-:W-:Y:S01]  /*0270*/  STG.E desc[UR4][R2.64], R5 ;  /* 0x0000000502007986 */ /* 0x000fe2000c101904 */
[----:B------:R-:W-:Y:S05]  /*0280*/  EXIT ;  /* 0x000000000000794d */ /* 0x000fea0003800000 */
.L_x_2:
        /* <DEDUP_REMOVED lines=15> */
.L_x_16:


//--------------------- .text.fExp                --------------------------
	.section	.text.fExp,"ax",@progbits
	.align	128
        .global         fExp
        .type           fExp,@function
        .size           fExp,(.L_x_17 - fExp)
        .other          fExp,@"STO_CUDA_ENTRY STV_DEFAULT"
fExp:
.text.fExp:
        /* <DEDUP_REMOVED lines=20> */
[----:B------:R-:W-:Y:S02]  /*0140*/  HFMA2 R7, -RZ, RZ, 3.7421875, 0 ;  /* 0x437c0000ff077431 */ /* 0x000fe400000001ff */
[----:B------:R-:W-:Y:S01]  /*0150*/  IMAD.MOV.U32 R5, RZ, RZ, 0x3bbb989d ;  /* 0x3bbb989dff057424 */ /* 0x000fe200078e00ff */
[----:B------:R-:W-:-:S03]  /*0160*/  IADD3 R4, P0, PT, R4, UR10, RZ ;  /* 0x0000000a04047c10 */ /* 0x000fc6000ff1e0ff */
[----:B--2---:R-:W-:-:S04]  /*0170*/  FFMA.SAT R0, R2, R5, 0.5 ;  /* 0x3f00000002007423 */ /* 0x004fc80000002005 */
[----:B------:R-:W-:-:S04]  /*0180*/  FFMA.RM R0, R0, R7, 12582913 ;  /* 0x4b40000100007423 */ /* 0x000fc80000004007 */
[C---:B------:R-:W-:Y:S01]  /*0190*/  FADD R5, R0.reuse, -12583039 ;  /* 0xcb40007f00057421 */ /* 0x040fe20000000000 */
[----:B------:R-:W-:-:S03]  /*01a0*/  SHF.L.U32 R0, R0, 0x17, RZ ;  /* 0x0000001700007819 */ /* 0x000fc600000006ff */
[----:B------:R-:W-:-:S04]  /*01b0*/  FFMA R5, R2, 1.4426950216293334961, -R5 ;  /* 0x3fb8aa3b02057823 */ /* 0x000fc80000000805 */
[----:B------:R-:W-:Y:S01]  /*01c0*/  FFMA R6, R2, 1.925963033500011079e-08, R5 ;  /* 0x32a5706002067823 */ /* 0x000fe20000000005 */
[----:B------:R-:W-:-:S03]  /*01d0*/  IADD3.X R5, PT, PT, R8, UR11, RZ, P0, !PT ;  /* 0x0000000b08057c10 */ /* 0x000fc600087fe4ff */
[----:B------:R-:W0:Y:S02]  /*01e0*/  MUFU.EX2 R7, R6 ;  /* 0x0000000600077308 */ /* 0x000e240000000800 */
[----:B0-----:R-:W-:-:S05]  /*01f0*/  FMUL R7, R0, R7 ;  /* 0x0000000700077220 */ /* 0x001fca0000400000 */
[----:B------:R-:W-:Y:S01]  /*0200*/  STG.E desc[UR4][R4.64], R7 ;  /* 0x0000000704007986 */ /* 0x000fe2000c101904 */
[----:B------:R-:W-:Y:S05]  /*0210*/  EXIT ;  /* 0x000000000000794d */ /* 0x000fea0003800000 */
.L_x_3:
        /* <DEDUP_REMOVED lines=14> */
.L_x_17:


//--------------------- .text.fDerSigmoid         --------------------------
	.section	.text.fDerSigmoid,"ax",@progbits
	.align	128
        .global         fDerSigmoid
        .type           fDerSigmoid,@function
        .size           fDerSigmoid,(.L_x_18 - fDerSigmoid)
        .other          fDerSigmoid,@"STO_CUDA_ENTRY STV_DEFAULT"
fDerSigmoid:
.text.fDerSigmoid:
        /* <DEDUP_REMOVED lines=22> */
[----:B--2---:R-:W-:-:S05]  /*0160*/  FFMA R7, -R2, R2, R2 ;  /* 0x0000000202077223 */ /* 0x004fca0000000102 */
[----:B------:R-:W-:Y:S01]  /*0170*/  STG.E desc[UR4][R4.64], R7 ;  /* 0x0000000704007986 */ /* 0x000fe2000c101904 */
[----:B------:R-:W-:Y:S05]  /*0180*/  EXIT ;  /* 0x000000000000794d */ /* 0x000fea0003800000 */
.L_x_4:
        /* <DEDUP_REMOVED lines=15> */
.L_x_18:


//--------------------- .text.fSigmoid            --------------------------
	.section	.text.fSigmoid,"ax",@progbits
	.align	128
        .global         fSigmoid
        .type           fSigmoid,@function
        .size           fSigmoid,(.L_x_13 - fSigmoid)
        .other          fSigmoid,@"STO_CUDA_ENTRY STV_DEFAULT"
fSigmoid:
.text.fSigmoid:
        /* <DEDUP_REMOVED lines=13> */
[----:B------:R-:W0:Y:S01]  /*00d0*/  LDCU.64 UR6, c[0x0][0x380] ;  /* 0x00007000ff0677ac */ /* 0x000e220008000a00 */
[C---:B------:R-:W-:Y:S01]  /*00e0*/  IMAD.SHL.U32 R4, R0.reuse, 0x4, RZ ;  /* 0x0000000400047824 */ /* 0x040fe200078e00ff */
[----:B------:R-:W-:Y:S01]  /*00f0*/  SHF.L.U64.HI R3, R0, 0x2, R3 ;  /* 0x0000000200037819 */ /* 0x000fe20000010203 */
[----:B------:R-:W1:Y:S03]  /*0100*/  LDCU.64 UR4, c[0x0][0x358] ;  /* 0x00006b00ff0477ac */ /* 0x000e660008000a00 */
[----:B0-----:R-:W-:-:S04]  /*0110*/  IADD3 R6, P0, PT, R4, UR6, RZ ;  /* 0x0000000604067c10 */ /* 0x001fc8000ff1e0ff */
[----:B------:R-:W-:-:S05]  /*0120*/  IADD3.X R7, PT, PT, R3, UR7, RZ, P0, !PT ;  /* 0x0000000703077c10 */ /* 0x000fca00087fe4ff */
[----:B-1----:R-:W2:Y:S01]  /*0130*/  LDG.E R6, desc[UR4][R6.64] ;  /* 0x0000000406067981 */ /* 0x002ea2000c1e1900 */
[----:B------:R-:W-:Y:S01]  /*0140*/  IMAD.MOV.U32 R5, RZ, RZ, 0x3bbb989d ;  /* 0x3bbb989dff057424 */ /* 0x000fe200078e00ff */
[----:B------:R-:W-:Y:S01]  /*0150*/  BSSY.RECONVERGENT B0, `(.L_x_5) ;  /* 0x0000016000007945 */ /* 0x000fe20003800200 */
[----:B------:R-:W-:Y:S02]  /*0160*/  IMAD.MOV.U32 R9, RZ, RZ, 0x437c0000 ;  /* 0x437c0000ff097424 */ /* 0x000fe400078e00ff */
[----:B--2---:R-:W-:-:S04]  /*0170*/  FFMA.SAT R0, R6, -R5, 0.5 ;  /* 0x3f00000006007423 */ /* 0x004fc80000002805 */
[----:B------:R-:W-:-:S04]  /*0180*/  FFMA.RM R0, R0, R9, 12582913 ;  /* 0x4b40000100007423 */ /* 0x000fc80000004009 */
[C---:B------:R-:W-:Y:S01]  /*0190*/  FADD R5, R0.reuse, -12583039 ;  /* 0xcb40007f00057421 */ /* 0x040fe20000000000 */
[----:B------:R-:W-:-:S03]  /*01a0*/  IMAD.SHL.U32 R0, R0, 0x800000, RZ ;  /* 0x0080000000007824 */ /* 0x000fc600078e00ff */
[----:B------:R-:W-:-:S04]  /*01b0*/  FFMA R5, R6, -1.4426950216293334961, -R5 ;  /* 0xbfb8aa3b06057823 */ /* 0x000fc80000000805 */
[----:B------:R-:W-:-:S06]  /*01c0*/  FFMA R5, R6, -1.925963033500011079e-08, R5 ;  /* 0xb2a5706006057823 */ /* 0x000fcc0000000005 */
[----:B------:R-:W0:Y:S02]  /*01d0*/  MUFU.EX2 R5, R5 ;  /* 0x0000000500057308 */ /* 0x000e240000000800 */
[----:B0-----:R-:W-:-:S04]  /*01e0*/  FFMA R0, R0, R5, 1 ;  /* 0x3f80000000007423 */ /* 0x001fc80000000005 */
[----:B------:R-:W-:-:S05]  /*01f0*/  VIADD R2, R0, 0x1800000 ;  /* 0x0180000000027836 */ /* 0x000fca0000000000 */
[----:B------:R-:W-:-:S04]  /*0200*/  LOP3.LUT R2, R2, 0x7f800000, RZ, 0xc0, !PT ;  /* 0x7f80000002027812 */ /* 0x000fc800078ec0ff */
[----:B------:R-:W-:-:S13]  /*0210*/  ISETP.GT.U32.AND P0, PT, R2, 0x1ffffff, PT ;  /* 0x01ffffff0200780c */ /* 0x000fda0003f04070 */
[----:B------:R-:W-:Y:S05]  /*0220*/  @P0 BRA `(.L_x_6) ;  /* 0x0000000000100947 */ /* 0x000fea0003800000 */
[----:B------:R-:W-:-:S07]  /*0230*/  MOV R6, 0x250 ;  /* 0x0000025000067802 */ /* 0x000fce0000000f00 */
[----:B------:R-:W-:Y:S05]  /*0240*/  CALL.REL.NOINC `($__internal_0_$__cuda_sm20_rcp_rn_f32_slowpath) ;  /* 0x0000000000307944 */ /* 0x000fea0003c00000 */
[----:B------:R-:W-:Y:S01]  /*0250*/  MOV R7, R5 ;  /* 0x0000000500077202 */ /* 0x000fe20000000f00 */
[----:B------:R-:W-:Y:S06]  /*0260*/  BRA `(.L_x_7) ;  /* 0x0000000000107947 */ /* 0x000fec0003800000 */
.L_x_6:
[----:B------:R-:W0:Y:S02]  /*0270*/  MUFU.RCP R7, R0 ;  /* 0x0000000000077308 */ /* 0x000e240000001000 */
[----:B0-----:R-:W-:-:S04]  /*0280*/  FFMA R2, R0, R7, -1 ;  /* 0xbf80000000027423 */ /* 0x001fc80000000007 */
[----:B------:R-:W-:-:S04]  /*0290*/  FADD.FTZ R2, -R2, -RZ ;  /* 0x800000ff02027221 */ /* 0x000fc80000010100 */
[----:B------:R-:W-:-:S07]  /*02a0*/  FFMA R7, R7, R2, R7 ;  /* 0x0000000207077223 */ /* 0x000fce0000000007 */
.L_x_7:
[----:B------:R-:W-:Y:S05]  /*02b0*/  BSYNC.RECONVERGENT B0 ;  /* 0x0000000000007941 */ /* 0x000fea0003800200 */
.L_x_5:
[----:B------:R-:W0:Y:S02]  /*02c0*/  LDCU.64 UR6, c[0x0][0x388] ;  /* 0x00007100ff0677ac */ /* 0x000e240008000a00 */
[----:B0-----:R-:W-:-:S04]  /*02d0*/  IADD3 R4, P0, PT, R4, UR6, RZ ;  /* 0x0000000604047c10 */ /* 0x001fc8000ff1e0ff */
[----:B------:R-:W-:-:S05]  /*02e0*/  IADD3.X R5, PT, PT, R3, UR7, RZ, P0, !PT ;  /* 0x0000000703057c10 */ /* 0x000fca00087fe4ff */
[----:B------:R-:W-:Y:S01]  /*02f0*/  STG.E desc[UR4][R4.64], R7 ;  /* 0x0000000704007986 */ /* 0x000fe2000c101904 */
[----:B------:R-:W-:Y:S05]  /*0300*/  EXIT ;  /* 0x000000000000794d */ /* 0x000fea0003800000 */
        .weak           $__internal_0_$__cuda_sm20_rcp_rn_f32_slowpath
        .type           $__internal_0_$__cuda_sm20_rcp_rn_f32_slowpath,@function
        .size           $__internal_0_$__cuda_sm20_rcp_rn_f32_slowpath,(.L_x_13 - $__internal_0_$__cuda_sm20_rcp_rn_f32_slowpath)
$__internal_0_$__cuda_sm20_rcp_rn_f32_slowpath:
[----:B------:R-:W-:Y:S01]  /*0310*/  IMAD.SHL.U32 R2, R0, 0x2, RZ ;  /* 0x0000000200027824 */ /* 0x000fe200078e00ff */
[----:B------:R-:W-:Y:S04]  /*0320*/  BSSY.RECONVERGENT B1, `(.L_x_8) ;  /* 0x0000030000017945 */ /* 0x000fe80003800200 */
[----:B------:R-:W-:-:S04]  /*0330*/  SHF.R.U32.HI R2, RZ, 0x18, R2 ;  /* 0x00000018ff027819 */ /* 0x000fc80000011602 */
[----:B------:R-:W-:-:S13]  /*0340*/  ISETP.NE.U32.AND P0, PT, R2, RZ, PT ;  /* 0x000000ff0200720c */ /* 0x000fda0003f05070 */
[----:B------:R-:W-:Y:S05]  /*0350*/  @P0 BRA `(.L_x_9) ;  /* 0x0000000000280947 */ /* 0x000fea0003800000 */
[----:B------:R-:W-:-:S05]  /*0360*/  IMAD.SHL.U32 R2, R0, 0x2, RZ ;  /* 0x0000000200027824 */ /* 0x000fca00078e00ff */
[----:B------:R-:W-:-:S13]  /*0370*/  ISETP.NE.AND P0, PT, R2, RZ, PT ;  /* 0x000000ff0200720c */ /* 0x000fda0003f05270 */
[----:B------:R-:W-:Y:S01]  /*0380*/  @P0 FFMA R7, R0, 1.84467440737095516160e+19, RZ ;  /* 0x5f80000000070823 */ /* 0x000fe200000000ff */
[----:B------:R-:W-:Y:S08]  /*0390*/  @!P0 MUFU.RCP R5, R0 ;  /* 0x0000000000058308 */ /* 0x000ff00000001000 */
[----:B------:R-:W0:Y:S02]  /*03a0*/  @P0 MUFU.RCP R2, R7 ;  /* 0x0000000700020308 */ /* 0x000e240000001000 */
[----:B0-----:R-:W-:-:S04]  /*03b0*/  @P0 FFMA R8, R7, R2, -1 ;  /* 0xbf80000007080423 */ /* 0x001fc80000000002 */
[----:B------:R-:W-:-:S04]  /*03c0*/  @P0 FADD.FTZ R9, -R8, -RZ ;  /* 0x800000ff08090221 */ /* 0x000fc80000010100 */
[----:B------:R-:W-:-:S04]  /*03d0*/  @P0 FFMA R2, R2, R9, R2 ;  /* 0x0000000902020223 */ /* 0x000fc80000000002 */
[----:B------:R-:W-:Y:S01]  /*03e0*/  @P0 FFMA R5, R2, 1.84467440737095516160e+19, RZ ;  /* 0x5f80000002050823 */ /* 0x000fe200000000ff */
[----:B------:R-:W-:Y:S06]  /*03f0*/  BRA `(.L_x_10) ;  /* 0x0000000000887947 */ /* 0x000fec0003800000 */
.L_x_9:
[----:B------:R-:W-:-:S05]  /*0400*/  VIADD R5, R2, 0xffffff03 ;  /* 0xffffff0302057836 */ /* 0x000fca0000000000 */
[----:B------:R-:W-:-:S13]  /*0410*/  ISETP.GT.U32.AND P0, PT, R5, 0x1, PT ;  /* 0x000000010500780c */ /* 0x000fda0003f04070 */
[----:B------:R-:W-:Y:S05]  /*0420*/  @P0 BRA `(.L_x_11) ;  /* 0x0000000000780947 */ /* 0x000fea0003800000 */
[----:B------:R-:W-:Y:S01]  /*0430*/  LOP3.LUT R7, R0, 0x7fffff, RZ, 0xc0, !PT ;  /* 0x007fffff00077812 */ /* 0x000fe200078ec0ff */
[----:B------:R-:W-:-:S03]  /*0440*/  HFMA2 R12, -RZ, RZ, 0, 1.78813934326171875e-07 ;  /* 0x00000003ff0c7431 */ /* 0x000fc600000001ff */
[----:B------:R-:W-:-:S04]  /*0450*/  LOP3.LUT R7, R7, 0x3f800000, RZ, 0xfc, !PT ;  /* 0x3f80000007077812 */ /* 0x000fc800078efcff */
[----:B------:R-:W0:Y:S01]  /*0460*/  MUFU.RCP R8, R7 ;  /* 0x0000000700087308 */ /* 0x000e220000001000 */
[----:B------:R-:W-:Y:S01]  /*0470*/  SHF.L.U32 R11, R12, R5, RZ ;  /* 0x000000050c0b7219 */ /* 0x000fe200000006ff */
[----:B0-----:R-:W-:-:S04]  /*0480*/  FFMA R9, R7, R8, -1 ;  /* 0xbf80000007097423 */ /* 0x001fc80000000008 */
[----:B------:R-:W-:-:S04]  /*0490*/  FADD.FTZ R9, -R9, -RZ ;  /* 0x800000ff09097221 */ /* 0x000fc80000010100 */
[CCC-:B------:R-:W-:Y:S01]  /*04a0*/  FFMA.RM R10, R8.reuse, R9.reuse, R8.reuse ;  /* 0x00000009080a7223 */ /* 0x1c0fe20000004008 */
[----:B------:R-:W-:-:S04]  /*04b0*/  FFMA.RP R9, R8, R9, R8 ;  /* 0x0000000908097223 */ /* 0x000fc80000008008 */
[C---:B------:R-:W-:Y:S02]  /*04c0*/  LOP3.LUT R8, R10.reuse, 0x7fffff, RZ, 0xc0, !PT ;  /* 0x007fffff0a087812 */ /* 0x040fe400078ec0ff */
[----:B------:R-:W-:Y:S02]  /*04d0*/  FSETP.NEU.FTZ.AND P0, PT, R10, R9, PT ;  /* 0x000000090a00720b */ /* 0x000fe40003f1d000 */
[----:B------:R-:W-:Y:S02]  /*04e0*/  LOP3.LUT R8, R8, 0x800000, RZ, 0xfc, !PT ;  /* 0x0080000008087812 */ /* 0x000fe400078efcff */
[----:B------:R-:W-:Y:S02]  /*04f0*/  SEL R9, RZ, 0xffffffff, !P0 ;  /* 0xffffffffff097807 */ /* 0x000fe40004000000 */
[----:B------:R-:W-:-:S03]  /*0500*/  LOP3.LUT R10, R11, R8, RZ, 0xc0, !PT ;  /* 0x000000080b0a7212 */ /* 0x000fc600078ec0ff */
[----:B------:R-:W-:Y:S01]  /*0510*/  IMAD.MOV R9, RZ, RZ, -R9 ;  /* 0x000000ffff097224 */ /* 0x000fe200078e0a09 */
[----:B------:R-:W-:-:S04]  /*0520*/  SHF.R.U32.HI R10, RZ, R5, R10 ;  /* 0x00000005ff0a7219 */ /* 0x000fc8000001160a */
[----:B------:R-:W-:Y:S02]  /*0530*/  LOP3.LUT P1, RZ, R9, R5, R8, 0xf8, !PT ;  /* 0x0000000509ff7212 */ /* 0x000fe4000782f808 */
[C---:B------:R-:W-:Y:S02]  /*0540*/  LOP3.LUT P0, RZ, R10.reuse, 0x1, RZ, 0xc0, !PT ;  /* 0x000000010aff7812 */ /* 0x040fe4000780c0ff */
[----:B------:R-:W-:-:S04]  /*0550*/  LOP3.LUT P2, RZ, R10, 0x2, RZ, 0xc0, !PT ;  /* 0x000000020aff7812 */ /* 0x000fc8000784c0ff */
[----:B------:R-:W-:Y:S02]  /*0560*/  PLOP3.LUT P0, PT, P0, P1, P2, 0xe0, 0x0 ;  /* 0x000000000000781c */ /* 0x000fe40000703c20 */
[----:B------:R-:W-:Y:S02]  /*0570*/  LOP3.LUT P1, RZ, R0, 0x7fffff, RZ, 0xc0, !PT ;  /* 0x007fffff00ff7812 */ /* 0x000fe4000782c0ff */
[----:B------:R-:W-:-:S05]  /*0580*/  SEL R5, RZ, 0x1, !P0 ;  /* 0x00000001ff057807 */ /* 0x000fca0004000000 */
[----:B------:R-:W-:-:S05]  /*0590*/  IMAD.MOV R5, RZ, RZ, -R5 ;  /* 0x000000ffff057224 */ /* 0x000fca00078e0a05 */
[----:B------:R-:W-:Y:S01]  /*05a0*/  ISETP.GE.AND P0, PT, R5, RZ, PT ;  /* 0x000000ff0500720c */ /* 0x000fe20003f06270 */
[----:B------:R-:W-:-:S05]  /*05b0*/  VIADD R5, R2, 0xffffff04 ;  /* 0xffffff0402057836 */ /* 0x000fca0000000000 */
[----:B------:R-:W-:-:S07]  /*05c0*/  SHF.R.U32.HI R5, RZ, R5, R8 ;  /* 0x00000005ff057219 */ /* 0x000fce0000011608 */
[----:B------:R-:W-:-:S05]  /*05d0*/  @!P0 IADD3 R5, PT, PT, R5, 0x1, RZ ;  /* 0x0000000105058810 */ /* 0x000fca0007ffe0ff */
[----:B------:R-:W-:-:S05]  /*05e0*/  @!P1 IMAD.SHL.U32 R5, R5, 0x2, RZ ;  /* 0x0000000205059824 */ /* 0x000fca00078e00ff */
[----:B------:R-:W-:Y:S01]  /*05f0*/  LOP3.LUT R5, R5, 0x80000000, R0, 0xf8, !PT ;  /* 0x8000000005057812 */ /* 0x000fe200078ef800 */
[----:B------:R-:W-:Y:S06]  /*0600*/  BRA `(.L_x_10) ;  /* 0x0000000000047947 */ /* 0x000fec0003800000 */
.L_x_11:
[----:B------:R0:W1:Y:S02]  /*0610*/  MUFU.RCP R5, R0 ;  /* 0x0000000000057308 */ /* 0x0000640000001000 */
.L_x_10:
[----:B------:R-:W-:Y:S05]  /*0620*/  BSYNC.RECONVERGENT B1 ;  /* 0x0000000000017941 */ /* 0x000fea0003800200 */
.L_x_8:
[----:B------:R-:W-:-:S04]  /*0630*/  IMAD.MOV.U32 R7, RZ, RZ, 0x0 ;  /* 0x00000000ff077424 */ /* 0x000fc800078e00ff */
[----:B01----:R-:W-:Y:S05]  /*0640*/  RET.REL.NODEC R6 `(fSigmoid) ;  /* 0xfffffff8066c7950 */ /* 0x003fea0003c3ffff */
.L_x_12:
        /* <DEDUP_REMOVED lines=11> */
.L_x_13:


//--------------------- .nv.shared.reserved.0     --------------------------
	.section	.nv.shared.reserved.0,"aw",@nobits
	.weak		__nv_reservedSMEM_offset_0_alias
	.size		__nv_reservedSMEM_offset_0_alias, 0, 64
	.other		__nv_reservedSMEM_offset_0_alias,@"STO_CUDA_RESERVED_SHARED STV_DEFAULT"
__nv_reservedSMEM_offset_0_alias:
	.zero		0
	.zero		64


//--------------------- .nv.constant0.fHadamard   --------------------------
	.section	.nv.constant0.fHadamard,"a",@progbits
	.sectionflags	@""
	.align	4
.nv.constant0.fHadamard:
	.zero		928


//--------------------- .nv.constant0.fNegation   --------------------------
	.section	.nv.constant0.fNegation,"a",@progbits
	.sectionflags	@""
	.align	4
.nv.constant0.fNegation:
	.zero		920


//--------------------- .nv.constant0.fTanh       --------------------------
	.section	.nv.constant0.fTanh,"a",@progbits
	.sectionflags	@""
	.align	4
.nv.constant0.fTanh:
	.zero		920


//--------------------- .nv.constant0.fExp        --------------------------
	.section	.nv.constant0.fExp,"a",@progbits
	.sectionflags	@""
	.align	4
.nv.constant0.fExp:
	.zero		920


//--------------------- .nv.constant0.fDerSigmoid --------------------------
	.section	.nv.constant0.fDerSigmoid,"a",@progbits
	.sectionflags	@""
	.align	4
.nv.constant0.fDerSigmoid:
	.zero		920


//--------------------- .nv.constant0.fSigmoid    --------------------------
	.section	.nv.constant0.fSigmoid,"a",@progbits
	.sectionflags	@""
	.align	4
.nv.constant0.fSigmoid:
	.zero		920


//--------------------- SYMBOLS --------------------------

	.type		.nv.reservedSmem.offset0,@object
	.size		.nv.reservedSmem.offset0,0x4
